//
// Generated by NVIDIA NVVM Compiler
//
// Compiler Build ID: CL-36424714
// Cuda compilation tools, release 13.0, V13.0.88
// Based on NVVM 20.0.0
//

.version 9.0
.target sm_100
.address_size 64

	// .globl	_Z6kernelPdPbS_

.visible .entry _Z6kernelPdPbS_(
	.param .u64 .ptr .align 1 _Z6kernelPdPbS__param_0,
	.param .u64 .ptr .align 1 _Z6kernelPdPbS__param_1,
	.param .u64 .ptr .align 1 _Z6kernelPdPbS__param_2
)
{
	.reg .pred 	%p<4>;
	.reg .b16 	%rs<2>;
	.reg .b64 	%rd<7>;
	.reg .b64 	%fd<12>;

	ld.param.u64 	%rd4, [_Z6kernelPdPbS__param_0];
	ld.param.u64 	%rd5, [_Z6kernelPdPbS__param_1];
	ld.param.u64 	%rd3, [_Z6kernelPdPbS__param_2];
	cvta.to.global.u64 	%rd1, %rd4;
	cvta.to.global.u64 	%rd6, %rd5;
	mov.b16 	%rs1, 1;
	st.global.u8 	[%rd6], %rs1;
	ld.global.f64 	%fd11, [%rd1];
	setp.eq.f64 	%p1, %fd11, 0d3FF0000000000000;
	@%p1 bra 	$L__BB0_3;
	cvta.to.global.u64 	%rd2, %rd3;
$L__BB0_2:
	mul.f64 	%fd4, %fd11, 0d3FE0000000000000;
	add.f64 	%fd5, %fd4, %fd4;
	sub.f64 	%fd6, %fd11, %fd5;
	setp.eq.f64 	%p2, %fd6, 0d0000000000000000;
	fma.rn.f64 	%fd7, %fd11, 0d4008000000000000, 0d3FF0000000000000;
	selp.f64 	%fd8, %fd4, %fd7, %p2;
	st.global.f64 	[%rd1], %fd8;
	ld.global.f64 	%fd9, [%rd2];
	add.f64 	%fd10, %fd9, 0d3FF0000000000000;
	st.global.f64 	[%rd2], %fd10;
	ld.global.f64 	%fd11, [%rd1];
	setp.neu.f64 	%p3, %fd11, 0d3FF0000000000000;
	@%p3 bra 	$L__BB0_2;
$L__BB0_3:
	ret;

}


// ===== COMPILED SASS (sm_100) =====

	.target	sm_100

	.elftype	@"ET_EXEC"


//--------------------- .note.nv.tkinfo           --------------------------
	.section	.note.nv.tkinfo,"",@"SHT_NOTE"
	.sectionflags	@"SHF_NOTE_NV_TKINFO"
	.tkinfo
        /*0018*/ 	.word	0x00000002
        /*0030*/ 	.string	""
        /*0030*/ 	.string	"ptxas"
        /*0030*/ 	.string	"Cuda compilation tools, release 13.0, V13.0.88"
        /*0030*/ 	.string	"Build cuda_13.0.r13.0/compiler.36424714_0"
        /*0030*/ 	.string	"-arch sm_100 -m 64 "



//--------------------- .note.nv.cuinfo           --------------------------
	.section	.note.nv.cuinfo,"",@"SHT_NOTE"
	.sectionflags	@"SHF_NOTE_NV_CUINFO"
        /*0018*/ 	.short	0x0002
        /*001a*/ 	.short	0x0064
        /*001c*/ 	.short	0x0082
	.zero		2


//--------------------- .nv.info                  --------------------------
	.section	.nv.info,"",@"SHT_CUDA_INFO"
	.align	4


	//----- nvinfo : EIATTR_REGCOUNT
	.align		4
        /*0000*/ 	.byte	0x04, 0x2f
        /*0002*/ 	.short	(.L_1 - .L_0)
	.align		4
.L_0:
        /*0004*/ 	.word	index@(_Z6kernelPdPbS_)
        /*0008*/ 	.word	0x00000010


	//----- nvinfo : EIATTR_FRAME_SIZE
	.align		4
.L_1:
        /*000c*/ 	.byte	0x04, 0x11
        /*000e*/ 	.short	(.L_3 - .L_2)
	.align		4
.L_2:
        /*0010*/ 	.word	index@(_Z6kernelPdPbS_)
        /*0014*/ 	.word	0x00000000


	//----- nvinfo : EIATTR_MIN_STACK_SIZE
	.align		4
.L_3:
        /*0018*/ 	.byte	0x04, 0x12
        /*001a*/ 	.short	(.L_5 - .L_4)
	.align		4
.L_4:
        /*001c*/ 	.word	index@(_Z6kernelPdPbS_)
        /*0020*/ 	.word	0x00000000
.L_5:


//--------------------- .nv.compat                --------------------------
	.section	.nv.compat,"",@"SHT_CUDA_COMPAT_INFO"
	.align	4
        /*0000*/ 	.byte	0x02, 0x09, 0x00, 0x00, 0x02, 0x02, 0x01, 0x00, 0x02, 0x05, 0x05, 0x00, 0x03, 0x07, 0x01, 0x01
        /*0010*/ 	.byte	0x02, 0x03, 0x00, 0x00, 0x02, 0x06, 0x01, 0x00, 0x04, 0x0b, 0x08, 0x00, 0x01, 0x00, 0x00, 0x00
        /*0020*/ 	.byte	0x00, 0x00, 0x00, 0x00


//--------------------- .nv.info._Z6kernelPdPbS_  --------------------------
	.section	.nv.info._Z6kernelPdPbS_,"",@"SHT_CUDA_INFO"
	.sectionflags	@""
	.align	4


	//----- nvinfo : EIATTR_CUDA_API_VERSION
	.align		4
        /*0000*/ 	.byte	0x04, 0x37
        /*0002*/ 	.short	(.L_7 - .L_6)
.L_6:
        /*0004*/ 	.word	0x00000082


	//----- nvinfo : EIATTR_KPARAM_INFO
	.align		4
.L_7:
        /*0008*/ 	.byte	0x04, 0x17
        /*000a*/ 	.short	(.L_9 - .L_8)
.L_8:
        /*000c*/ 	.word	0x00000000
        /*0010*/ 	.short	0x0002
        /*0012*/ 	.short	0x0010
        /*0014*/ 	.byte	0x00, 0xf5, 0x21, 0x00


	//----- nvinfo : EIATTR_KPARAM_INFO
	.align		4
.L_9:
        /*0018*/ 	.byte	0x04, 0x17
        /*001a*/ 	.short	(.L_11 - .L_10)
.L_10:
        /*001c*/ 	.word	0x00000000
        /*0020*/ 	.short	0x0001
        /*0022*/ 	.short	0x0008
        /*0024*/ 	.byte	0x00, 0xf5, 0x21, 0x00


	//----- nvinfo : EIATTR_KPARAM_INFO
	.align		4
.L_11:
        /*0028*/ 	.byte	0x04, 0x17
        /*002a*/ 	.short	(.L_13 - .L_12)
.L_12:
        /*002c*/ 	.word	0x00000000
        /*0030*/ 	.short	0x0000
        /*0032*/ 	.short	0x0000
        /*0034*/ 	.byte	0x00, 0xf5, 0x21, 0x00


	//----- nvinfo : EIATTR_SPARSE_MMA_MASK
	.align		4
.L_13:
        /*0038*/ 	.byte	0x03, 0x50
        /*003a*/ 	.short	0x0000


	//----- nvinfo : EIATTR_MAXREG_COUNT
	.align		4
        /*003c*/ 	.byte	0x03, 0x1b
        /*003e*/ 	.short	0x00ff


	//----- nvinfo : EIATTR_MERCURY_ISA_VERSION
	.align		4
        /*0040*/ 	.byte	0x03, 0x5f
        /*0042*/ 	.short	0x0101


	//----- nvinfo : EIATTR_VRC_CTA_INIT_COUNT
	.align		4
        /*0044*/ 	.byte	0x02, 0x4a
	.zero		1
	.zero		1


	//----- nvinfo : EIATTR_EXIT_INSTR_OFFSETS
	.align		4
        /*0048*/ 	.byte	0x04, 0x1c
        /*004a*/ 	.short	(.L_15 - .L_14)


	//   ....[0]....
.L_14:
        /*004c*/ 	.word	0x00000080


	//   ....[1]....
        /*0050*/ 	.word	0x000001a0


	//----- nvinfo : EIATTR_CBANK_PARAM_SIZE
	.align		4
.L_15:
        /*0054*/ 	.byte	0x03, 0x19
        /*0056*/ 	.short	0x0018


	//----- nvinfo : EIATTR_PARAM_CBANK
	.align		4
        /*0058*/ 	.byte	0x04, 0x0a
        /*005a*/ 	.short	(.L_17 - .L_16)
	.align		4
.L_16:
        /*005c*/ 	.word	index@(.nv.constant0._Z6kernelPdPbS_)
        /*0060*/ 	.short	0x0380
        /*0062*/ 	.short	0x0018


	//----- nvinfo : EIATTR_SW_WAR
	.align		4
.L_17:
        /*0064*/ 	.byte	0x04, 0x36
        /*0066*/ 	.short	(.L_19 - .L_18)
.L_18:
        /*0068*/ 	.word	0x00000008
.L_19:


//--------------------- .nv.callgraph             --------------------------
	.section	.nv.callgraph,"",@"SHT_CUDA_CALLGRAPH"
	.align	4
	.sectionentsize	8
	.align		4
        /*0000*/ 	.word	0x00000000
	.align		4
        /*0004*/ 	.word	0xffffffff
	.align		4
        /*0008*/ 	.word	0x00000000
	.align		4
        /*000c*/ 	.word	0xfffffffe
	.align		4
        /*0010*/ 	.word	0x00000000
	.align		4
        /*0014*/ 	.word	0xfffffffd
	.align		4
        /*0018*/ 	.word	0x00000000
	.align		4
        /*001c*/ 	.word	0xfffffffc


//--------------------- .text._Z6kernelPdPbS_     --------------------------
	.section	.text._Z6kernelPdPbS_,"ax",@progbits
	.align	128
        .global         _Z6kernelPdPbS_
        .type           _Z6kernelPdPbS_,@function
        .size           _Z6kernelPdPbS_,(.L_x_2 - _Z6kernelPdPbS_)
        .other          _Z6kernelPdPbS_,@"STO_CUDA_ENTRY STV_DEFAULT"
_Z6kernelPdPbS_:
.text._Z6kernelPdPbS_:
[----:B------:R-:W-:Y:S08]  /*0000*/  LDC R1, c[0x0][0x37c] ;  /* 0x0000df00ff017b82 */ /* 0x000ff00000000800 */
[----:B------:R-:W0:Y:S01]  /*0010*/  LDC.64 R4, c[0x0][0x388] ;  /* 0x0000e200ff047b82 */ /* 0x000e220000000a00 */
[----:B------:R-:W0:Y:S01]  /*0020*/  LDCU.64 UR4, c[0x0][0x358] ;  /* 0x00006b00ff0477ac */ /* 0x000e220008000a00 */
[----:B------:R-:W-:-:S06]  /*0030*/  IMAD.MOV.U32 R0, RZ, RZ, 0x1 ;  /* 0x00000001ff007424 */ /* 0x000fcc00078e00ff */
[----:B------:R-:W1:Y:S01]  /*0040*/  LDC.64 R2, c[0x0][0x380] ;  /* 0x0000e000ff027b82 */ /* 0x000e620000000a00 */
[----:B0-----:R0:W-:Y:S04]  /*0050*/  STG.E.U8 desc[UR4][R4.64], R0 ;  /* 0x0000000004007986 */ /* 0x0011e8000c101104 */
[----:B-1----:R-:W2:Y:S02]  /*0060*/  LDG.E.64 R6, desc[UR4][R2.64] ;  /* 0x0000000402067981 */ /* 0x002ea4000c1e1b00 */
[----:B--2---:R-:W-:-:S14]  /*0070*/  DSETP.NEU.AND P0, PT, R6, 1, PT ;  /* 0x3ff000000600742a */ /* 0x004fdc0003f0d000 */
[----:B0-----:R-:W-:Y:S05]  /*0080*/  @!P0 EXIT ;  /* 0x000000000000894d */ /* 0x001fea0003800000 */
[----:B------:R-:W0:Y:S02]  /*0090*/  LDC.64 R10, c[0x0][0x390] ;  /* 0x0000e400ff0a7b82 */ /* 0x000e240000000a00 */
.L_x_0:
[----:B------:R-:W-:Y:S01]  /*00a0*/  DMUL R4, R6, 0.5 ;  /* 0x3fe0000006047828 */ /* 0x000fe20000000000 */
[----:B------:R-:W-:Y:S01]  /*00b0*/  MOV R12, 0x0 ;  /* 0x00000000000c7802 */ /* 0x000fe20000000f00 */
[----:B------:R-:W-:-:S06]  /*00c0*/  IMAD.MOV.U32 R13, RZ, RZ, 0x40080000 ;  /* 0x40080000ff0d7424 */ /* 0x000fcc00078e00ff */
[----:B------:R-:W-:-:S08]  /*00d0*/  DADD R8, R4, R4 ;  /* 0x0000000004087229 */ /* 0x000fd00000000004 */
[----:B------:R-:W-:Y:S02]  /*00e0*/  DADD R8, -R8, R6 ;  /* 0x0000000008087229 */ /* 0x000fe40000000106 */
[----:B------:R-:W-:-:S06]  /*00f0*/  DFMA R6, R6, R12, 1 ;  /* 0x3ff000000606742b */ /* 0x000fcc000000000c */
[----:B------:R-:W-:-:S06]  /*0100*/  DSETP.NEU.AND P0, PT, R8, RZ, PT ;  /* 0x000000ff0800722a */ /* 0x000fcc0003f0d000 */
[----:B------:R-:W-:Y:S02]  /*0110*/  FSEL R8, R4, R6, !P0 ;  /* 0x0000000604087208 */ /* 0x000fe40004000000 */
[----:B------:R-:W-:-:S05]  /*0120*/  FSEL R9, R5, R7, !P0 ;  /* 0x0000000705097208 */ /* 0x000fca0004000000 */
[----:B------:R1:W-:Y:S04]  /*0130*/  STG.E.64 desc[UR4][R2.64], R8 ;  /* 0x0000000802007986 */ /* 0x0003e8000c101b04 */
[----:B0-----:R-:W2:Y:S02]  /*0140*/  LDG.E.64 R4, desc[UR4][R10.64] ;  /* 0x000000040a047981 */ /* 0x001ea4000c1e1b00 */
[----:B--2---:R-:W-:-:S07]  /*0150*/  DADD R4, R4, 1 ;  /* 0x3ff0000004047429 */ /* 0x004fce0000000000 */
[----:B------:R1:W-:Y:S04]  /*0160*/  STG.E.64 desc[UR4][R10.64], R4 ;  /* 0x000000040a007986 */ /* 0x0003e8000c101b04 */
[----:B------:R-:W2:Y:S02]  /*0170*/  LDG.E.64 R6, desc[UR4][R2.64] ;  /* 0x0000000402067981 */ /* 0x000ea4000c1e1b00 */
[----:B--2---:R-:W-:-:S14]  /*0180*/  DSETP.NEU.AND P0, PT, R6, 1, PT ;  /* 0x3ff000000600742a */ /* 0x004fdc0003f0d000 */
[----:B-1----:R-:W-:Y:S05]  /*0190*/  @P0 BRA `(.L_x_0) ;  /* 0xfffffffc00c00947 */ /* 0x002fea000383ffff */
[----:B------:R-:W-:Y:S05]  /*01a0*/  EXIT ;  /* 0x000000000000794d */ /* 0x000fea0003800000 */
.L_x_1:
[----:B------:R-:W-:-:S00]  /*01b0*/  BRA `(.L_x_1) ;  /* 0xfffffffc00fc7947 */ /* 0x000fc0000383ffff */
[----:B------:R-:W-:-:S00]  /*01c0*/  NOP ;  /* 0x0000000000007918 */ /* 0x000fc00000000000 */
        /* <DEDUP_REMOVED lines=11> */
.L_x_2:


//--------------------- .nv.shared.reserved.0     --------------------------
	.section	.nv.shared.reserved.0,"aw",@nobits
	.weak		__nv_reservedSMEM_offset_0_alias
	.size		__nv_reservedSMEM_offset_0_alias, 0, 64
	.other		__nv_reservedSMEM_offset_0_alias,@"STO_CUDA_RESERVED_SHARED STV_DEFAULT"
__nv_reservedSMEM_offset_0_alias:
	.zero		0
	.zero		64


//--------------------- .nv.constant0._Z6kernelPdPbS_ --------------------------
	.section	.nv.constant0._Z6kernelPdPbS_,"a",@progbits
	.sectionflags	@""
	.align	4
.nv.constant0._Z6kernelPdPbS_:
	.zero		920


//--------------------- SYMBOLS --------------------------

	.type		.nv.reservedSmem.offset0,@object
	.size		.nv.reservedSmem.offset0,0x4
